	.headerflags	@"EF_CUDA_TEXMODE_UNIFIED EF_CUDA_64BIT_ADDRESS EF_CUDA_ACCELERATORS EF_CUDA_SM90 EF_CUDA_VIRTUAL_SM(EF_CUDA_SM90)"
	.elftype	@"ET_EXEC"


//--------------------- .nv.info                  --------------------------
	.section	.nv.info,"",@"SHT_CUDA_INFO"
	.align	4


	//----- nvinfo : EIATTR_REGCOUNT
	.align		4
        /*0000*/ 	.byte	0x04, 0x2f
        /*0002*/ 	.short	(.L_1 - .L_0)
	.align		4
.L_0:
        /*0004*/ 	.word	index@(triton_poi_fused__softmax_div_masked_fill_2)
        /*0008*/ 	.word	0x00000022


	//----- nvinfo : EIATTR_MIN_STACK_SIZE
	.align		4
.L_1:
        /*000c*/ 	.byte	0x04, 0x12
        /*000e*/ 	.short	(.L_3 - .L_2)
	.align		4
.L_2:
        /*0010*/ 	.word	index@(triton_poi_fused__softmax_div_masked_fill_2)
        /*0014*/ 	.word	0x00000000


	//----- nvinfo : EIATTR_FRAME_SIZE
	.align		4
.L_3:
        /*0018*/ 	.byte	0x04, 0x11
        /*001a*/ 	.short	(.L_5 - .L_4)
	.align		4
.L_4:
        /*001c*/ 	.word	index@(triton_poi_fused__softmax_div_masked_fill_2)
        /*0020*/ 	.word	0x00000000


	//----- nvinfo : EIATTR_MIN_STACK_SIZE
	.align		4
.L_5:
        /*0024*/ 	.byte	0x04, 0x12
        /*0026*/ 	.short	(.L_7 - .L_6)
	.align		4
.L_6:
        /*0028*/ 	.word	index@(triton_poi_fused__softmax_div_masked_fill_2)
        /*002c*/ 	.word	0x00000000
.L_7:


//--------------------- .nv.info.triton_poi_fused__softmax_div_masked_fill_2 --------------------------
	.section	.nv.info.triton_poi_fused__softmax_div_masked_fill_2,"",@"SHT_CUDA_INFO"
	.sectionflags	@""
	.align	4


	//----- nvinfo : EIATTR_CUDA_API_VERSION
	.align		4
        /*0000*/ 	.byte	0x04, 0x37
        /*0002*/ 	.short	(.L_9 - .L_8)
.L_8:
        /*0004*/ 	.word	0x0000007c


	//----- nvinfo : EIATTR_KPARAM_INFO
	.align		4
.L_9:
        /*0008*/ 	.byte	0x04, 0x17
        /*000a*/ 	.short	(.L_11 - .L_10)
.L_10:
        /*000c*/ 	.word	0x00000000
        /*0010*/ 	.short	0x0005
        /*0012*/ 	.short	0x0028
        /*0014*/ 	.byte	0x00, 0xf0, 0x11, 0x00


	//----- nvinfo : EIATTR_KPARAM_INFO
	.align		4
.L_11:
        /*0018*/ 	.byte	0x04, 0x17
        /*001a*/ 	.short	(.L_13 - .L_12)
.L_12:
        /*001c*/ 	.word	0x00000000
        /*0020*/ 	.short	0x0004
        /*0022*/ 	.short	0x0020
        /*0024*/ 	.byte	0x00, 0xf4, 0x21, 0x00


	//----- nvinfo : EIATTR_KPARAM_INFO
	.align		4
.L_13:
        /*0028*/ 	.byte	0x04, 0x17
        /*002a*/ 	.short	(.L_15 - .L_14)
.L_14:
        /*002c*/ 	.word	0x00000000
        /*0030*/ 	.short	0x0003
        /*0032*/ 	.short	0x0018
        /*0034*/ 	.byte	0x00, 0xf4, 0x21, 0x00


	//----- nvinfo : EIATTR_KPARAM_INFO
	.align		4
.L_15:
        /*0038*/ 	.byte	0x04, 0x17
        /*003a*/ 	.short	(.L_17 - .L_16)
.L_16:
        /*003c*/ 	.word	0x00000000
        /*0040*/ 	.short	0x0002
        /*0042*/ 	.short	0x0010
        /*0044*/ 	.byte	0x00, 0xf4, 0x21, 0x00


	//----- nvinfo : EIATTR_KPARAM_INFO
	.align		4
.L_17:
        /*0048*/ 	.byte	0x04, 0x17
        /*004a*/ 	.short	(.L_19 - .L_18)
.L_18:
        /*004c*/ 	.word	0x00000000
        /*0050*/ 	.short	0x0001
        /*0052*/ 	.short	0x0008
        /*0054*/ 	.byte	0x00, 0xf4, 0x21, 0x00


	//----- nvinfo : EIATTR_KPARAM_INFO
	.align		4
.L_19:
        /*0058*/ 	.byte	0x04, 0x17
        /*005a*/ 	.short	(.L_21 - .L_20)
.L_20:
        /*005c*/ 	.word	0x00000000
        /*0060*/ 	.short	0x0000
        /*0062*/ 	.short	0x0000
        /*0064*/ 	.byte	0x00, 0xf4, 0x21, 0x00


	//----- nvinfo : EIATTR_SPARSE_MMA_MASK
	.align		4
.L_21:
        /*0068*/ 	.byte	0x03, 0x50
        /*006a*/ 	.short	0x0000


	//----- nvinfo : EIATTR_MAXREG_COUNT
	.align		4
        /*006c*/ 	.byte	0x03, 0x1b
        /*006e*/ 	.short	0x00ff


	//----- nvinfo : EIATTR_EXIT_INSTR_OFFSETS
	.align		4
        /*0070*/ 	.byte	0x04, 0x1c
        /*0072*/ 	.short	(.L_23 - .L_22)


	//   ....[0]....
.L_22:
        /*0074*/ 	.word	0x00000bb0


	//   ....[1]....
        /*0078*/ 	.word	0x00000bd0


	//----- nvinfo : EIATTR_REQNTID
	.align		4
.L_23:
        /*007c*/ 	.byte	0x04, 0x10
        /*007e*/ 	.short	(.L_25 - .L_24)
.L_24:
        /*0080*/ 	.word	0x00000020
        /*0084*/ 	.word	0x00000001
        /*0088*/ 	.word	0x00000001


	//----- nvinfo : EIATTR_CBANK_PARAM_SIZE
	.align		4
.L_25:
        /*008c*/ 	.byte	0x03, 0x19
        /*008e*/ 	.short	0x002c


	//----- nvinfo : EIATTR_PARAM_CBANK
	.align		4
        /*0090*/ 	.byte	0x04, 0x0a
        /*0092*/ 	.short	(.L_27 - .L_26)
	.align		4
.L_26:
        /*0094*/ 	.word	index@(.nv.constant0.triton_poi_fused__softmax_div_masked_fill_2)
        /*0098*/ 	.short	0x0210
        /*009a*/ 	.short	0x002c


	//----- nvinfo : EIATTR_SW_WAR
	.align		4
.L_27:
        /*009c*/ 	.byte	0x04, 0x36
        /*009e*/ 	.short	(.L_29 - .L_28)
.L_28:
        /*00a0*/ 	.word	0x00000008
.L_29:


//--------------------- .nv.callgraph             --------------------------
	.section	.nv.callgraph,"",@"SHT_CUDA_CALLGRAPH"
	.align	4
	.sectionentsize	8
	.align		4
        /*0000*/ 	.word	0x00000000
	.align		4
        /*0004*/ 	.word	0xffffffff
	.align		4
        /*0008*/ 	.word	0x00000000
	.align		4
        /*000c*/ 	.word	0xfffffffe
	.align		4
        /*0010*/ 	.word	0x00000000
	.align		4
        /*0014*/ 	.word	0xfffffffd
	.align		4
        /*0018*/ 	.word	0x00000000
	.align		4
        /*001c*/ 	.word	0xfffffffc


//--------------------- .text.triton_poi_fused__softmax_div_masked_fill_2 --------------------------
	.section	.text.triton_poi_fused__softmax_div_masked_fill_2,"ax",@progbits
	.align	128
        .global         triton_poi_fused__softmax_div_masked_fill_2
        .type           triton_poi_fused__softmax_div_masked_fill_2,@function
        .size           triton_poi_fused__softmax_div_masked_fill_2,(.L_x_1 - triton_poi_fused__softmax_div_masked_fill_2)
        .other          triton_poi_fused__softmax_div_masked_fill_2,@"STO_CUDA_ENTRY STV_DEFAULT"
triton_poi_fused__softmax_div_masked_fill_2:
.text.triton_poi_fused__softmax_div_masked_fill_2:
[----:B------:R-:W0:Y:S01]  /*0000*/  LDC R1, c[0x0][0x28] ;  /* 0x00000a00ff017b82 */ /* 0x000e220000000800 */
[----:B------:R-:W1:Y:S07]  /*0010*/  S2R R0, SR_TID.X ;  /* 0x0000000000007919 */ /* 0x000e6e0000002100 */
[----:B------:R-:W2:Y:S01]  /*0020*/  LDC.64 R2, c[0x0][0x220] ;  /* 0x00008800ff027b82 */ /* 0x000ea20000000a00 */
[----:B------:R-:W-:Y:S01]  /*0030*/  ULDC.64 UR4, c[0x0][0x208] ;  /* 0x0000820000047ab9 */ /* 0x000fe20000000a00 */
[----:B------:R-:W3:Y:S06]  /*0040*/  S2R R5, SR_CTAID.X ;  /* 0x0000000000057919 */ /* 0x000eec0000002500 */
[----:B------:R-:W4:Y:S01]  /*0050*/  LDC.64 R8, c[0x0][0x218] ;  /* 0x00008600ff087b82 */ /* 0x000f220000000a00 */
[----:B------:R-:W-:Y:S01]  /*0060*/  HFMA2.MMA R31, -RZ, RZ, 0, 0 ;  /* 0x00000000ff1f7435 */ /* 0x000fe200000001ff */
[----:B------:R-:W-:Y:S01]  /*0070*/  IMAD.MOV.U32 R27, RZ, RZ, RZ ;  /* 0x000000ffff1b7224 */ /* 0x000fe200078e00ff */
[----:B------:R-:W-:Y:S01]  /*0080*/  ULDC.64 UR6, c[0x0][0x210] ;  /* 0x0000840000067ab9 */ /* 0x000fe20000000a00 */
[----:B--2---:R2:W5:Y:S01]  /*0090*/  LDG.E R12, desc[UR4][R2.64] ;  /* 0x00000004020c7981 */ /* 0x004562000c1e1900 */
[----:B-1----:R-:W-:-:S04]  /*00a0*/  SHF.L.U32 R0, R0, 0x1, RZ ;  /* 0x0000000100007819 */ /* 0x002fc800000006ff */
[----:B------:R-:W-:Y:S02]  /*00b0*/  LOP3.LUT R0, R0, 0x3e, RZ, 0xc0, !PT ;  /* 0x0000003e00007812 */ /* 0x000fe400078ec0ff */
[----:B---3--:R-:W-:-:S03]  /*00c0*/  SHF.R.S32.HI R4, RZ, 0x19, R5 ;  /* 0x00000019ff047819 */ /* 0x008fc60000011405 */
[----:B------:R-:W-:Y:S01]  /*00d0*/  IMAD R0, R5, 0x40, R0 ;  /* 0x0000004005007824 */ /* 0x000fe200078e0200 */
[----:B------:R-:W-:-:S04]  /*00e0*/  SGXT R5, R4, 0x1 ;  /* 0x000000010405781a */ /* 0x000fc80000000200 */
[----:B------:R-:W-:-:S04]  /*00f0*/  LEA.HI R4, R5, R0, RZ, 0x4 ;  /* 0x0000000005047211 */ /* 0x000fc800078f20ff */
[----:B------:R-:W-:Y:S02]  /*0100*/  LOP3.LUT R7, R4, 0x3ffffff0, RZ, 0xc0, !PT ;  /* 0x3ffffff004077812 */ /* 0x000fe400078ec0ff */
[C---:B------:R-:W-:Y:S02]  /*0110*/  ISETP.GE.AND P0, PT, R0.reuse, 0x40, PT ;  /* 0x000000400000780c */ /* 0x040fe40003f06270 */
[C---:B------:R-:W-:Y:S01]  /*0120*/  SHF.L.U32 R11, R0.reuse, 0x2, RZ ;  /* 0x00000002000b7819 */ /* 0x040fe200000006ff */
[----:B------:R-:W-:-:S05]  /*0130*/  IMAD.IADD R7, R0, 0x1, -R7 ;  /* 0x0000000100077824 */ /* 0x000fca00078e0a07 */
[----:B--2---:R-:W-:Y:S01]  /*0140*/  SHF.L.U32 R3, R7, 0x2, RZ ;  /* 0x0000000207037819 */ /* 0x004fe200000006ff */
[----:B----4-:R-:W-:-:S03]  /*0150*/  IMAD.WIDE R6, R11, 0x4, R8 ;  /* 0x000000040b067825 */ /* 0x010fc600078e0208 */
[----:B------:R-:W-:Y:S02]  /*0160*/  IADD3 R2, P1, R3, UR6, RZ ;  /* 0x0000000603027c10 */ /* 0x000fe4000ff3e0ff */
[----:B------:R-:W2:Y:S01]  /*0170*/  @!P0 LDG.E.EL R31, desc[UR4][R6.64] ;  /* 0x00000004061f8981 */ /* 0x000ea2000c2e1900 */
[----:B------:R-:W-:-:S03]  /*0180*/  VIADD R4, R0, 0x1 ;  /* 0x0000000100047836 */ /* 0x000fc60000000000 */
[----:B------:R-:W3:Y:S01]  /*0190*/  @!P0 LDG.E.EL R27, desc[UR4][R6.64+0x4] ;  /* 0x00000404061b8981 */ /* 0x000ee2000c2e1900 */
[----:B------:R-:W-:Y:S02]  /*01a0*/  PRMT R10, RZ, 0x7610, R10 ;  /* 0x00007610ff0a7816 */ /* 0x000fe4000000000a */
[----:B------:R-:W-:Y:S02]  /*01b0*/  PRMT R13, RZ, 0x7610, R13 ;  /* 0x00007610ff0d7816 */ /* 0x000fe4000000000d */
[----:B------:R-:W-:Y:S02]  /*01c0*/  LEA.HI.X.SX32 R3, R3, UR7, 0x1, P1 ;  /* 0x0000000703037c11 */ /* 0x000fe400088f0eff */
[----:B------:R-:W-:Y:S02]  /*01d0*/  MOV R23, RZ ;  /* 0x000000ff00177202 */ /* 0x000fe40000000f00 */
[----:B------:R-:W-:Y:S01]  /*01e0*/  LEA.HI R5, R5, R4, RZ, 0x4 ;  /* 0x0000000405057211 */ /* 0x000fe200078f20ff */
[----:B------:R-:W4:Y:S04]  /*01f0*/  @!P0 LDG.E.EL.U8 R10, desc[UR4][R2.64] ;  /* 0x00000004020a8981 */ /* 0x000f28000c2e1100 */
[----:B------:R-:W4:Y:S01]  /*0200*/  @!P0 LDG.E.EL.U8 R13, desc[UR4][R2.64+0x1] ;  /* 0x00000104020d8981 */ /* 0x000f22000c2e1100 */
[----:B------:R-:W-:-:S03]  /*0210*/  LOP3.LUT R5, R5, 0x3ffffff0, RZ, 0xc0, !PT ;  /* 0x3ffffff005057812 */ /* 0x000fc600078ec0ff */
[----:B------:R-:W4:Y:S01]  /*0220*/  @!P0 LDG.E.EL R23, desc[UR4][R6.64+0x8] ;  /* 0x0000080406178981 */ /* 0x000f22000c2e1900 */
[----:B------:R-:W-:Y:S01]  /*0230*/  IMAD.SHL.U32 R11, R4, 0x4, RZ ;  /* 0x00000004040b7824 */ /* 0x000fe200078e00ff */
[----:B------:R-:W-:Y:S02]  /*0240*/  PRMT R15, RZ, 0x7610, R15 ;  /* 0x00007610ff0f7816 */ /* 0x000fe4000000000f */
[----:B------:R-:W-:Y:S01]  /*0250*/  IADD3 R5, R4, -R5, RZ ;  /* 0x8000000504057210 */ /* 0x000fe20007ffe0ff */
[----:B------:R-:W-:Y:S01]  /*0260*/  IMAD.MOV.U32 R29, RZ, RZ, RZ ;  /* 0x000000ffff1d7224 */ /* 0x000fe200078e00ff */
[----:B------:R-:W-:Y:S01]  /*0270*/  HFMA2.MMA R19, -RZ, RZ, 0, 0 ;  /* 0x00000000ff137435 */ /* 0x000fe200000001ff */
[----:B------:R-:W-:Y:S01]  /*0280*/  IMAD.WIDE R8, R11, 0x4, R8 ;  /* 0x000000040b087825 */ /* 0x000fe200078e0208 */
[----:B------:R-:W-:Y:S01]  /*0290*/  SHF.L.U32 R5, R5, 0x2, RZ ;  /* 0x0000000205057819 */ /* 0x000fe200000006ff */
[----:B------:R-:W4:Y:S02]  /*02a0*/  @!P0 LDG.E.EL.U8 R15, desc[UR4][R2.64+0x2] ;  /* 0x00000204020f8981 */ /* 0x000f24000c2e1100 */
[----:B------:R-:W-:Y:S01]  /*02b0*/  IMAD.MOV.U32 R25, RZ, RZ, RZ ;  /* 0x000000ffff197224 */ /* 0x000fe200078e00ff */
[----:B------:R-:W-:Y:S01]  /*02c0*/  IADD3 R4, P1, R5, UR6, RZ ;  /* 0x0000000605047c10 */ /* 0x000fe2000ff3e0ff */
[----:B------:R-:W4:Y:S01]  /*02d0*/  @!P0 LDG.E.EL R29, desc[UR4][R8.64] ;  /* 0x00000004081d8981 */ /* 0x000f22000c2e1900 */
[----:B------:R-:W-:-:S02]  /*02e0*/  PRMT R11, RZ, 0x7610, R11 ;  /* 0x00007610ff0b7816 */ /* 0x000fc4000000000b */
[----:B------:R-:W-:Y:S01]  /*02f0*/  LEA.HI.X.SX32 R5, R5, UR7, 0x1, P1 ;  /* 0x0000000705057c11 */ /* 0x000fe200088f0eff */
[----:B------:R-:W4:Y:S01]  /*0300*/  @!P0 LDG.E.EL R25, desc[UR4][R8.64+0x4] ;  /* 0x0000040408198981 */ /* 0x000f22000c2e1900 */
[----:B------:R-:W-:-:S03]  /*0310*/  PRMT R14, RZ, 0x7610, R14 ;  /* 0x00007610ff0e7816 */ /* 0x000fc6000000000e */
[----:B------:R-:W4:Y:S01]  /*0320*/  @!P0 LDG.E.EL R19, desc[UR4][R6.64+0xc] ;  /* 0x00000c0406138981 */ /* 0x000f22000c2e1900 */
[----:B------:R-:W-:Y:S02]  /*0330*/  PRMT R16, RZ, 0x7610, R16 ;  /* 0x00007610ff107816 */ /* 0x000fe40000000010 */
[----:B------:R-:W-:Y:S01]  /*0340*/  MOV R21, RZ ;  /* 0x000000ff00157202 */ /* 0x000fe20000000f00 */
[----:B------:R-:W4:Y:S04]  /*0350*/  @!P0 LDG.E.EL.U8 R11, desc[UR4][R4.64] ;  /* 0x00000004040b8981 */ /* 0x000f28000c2e1100 */
[----:B------:R-:W4:Y:S04]  /*0360*/  @!P0 LDG.E.EL.U8 R14, desc[UR4][R4.64+0x1] ;  /* 0x00000104040e8981 */ /* 0x000f28000c2e1100 */
[----:B------:R1:W4:Y:S04]  /*0370*/  @!P0 LDG.E.EL.U8 R16, desc[UR4][R2.64+0x3] ;  /* 0x0000030402108981 */ /* 0x000328000c2e1100 */
[----:B------:R-:W4:Y:S01]  /*0380*/  @!P0 LDG.E.EL R21, desc[UR4][R8.64+0x8] ;  /* 0x0000080408158981 */ /* 0x000f22000c2e1900 */
[----:B------:R-:W-:Y:S01]  /*0390*/  HFMA2.MMA R17, -RZ, RZ, 0, 0 ;  /* 0x00000000ff117435 */ /* 0x000fe200000001ff */
[----:B-1----:R-:W-:-:S09]  /*03a0*/  PRMT R3, RZ, 0x7610, R3 ;  /* 0x00007610ff037816 */ /* 0x002fd20000000003 */
[----:B------:R-:W4:Y:S04]  /*03b0*/  @!P0 LDG.E.EL R17, desc[UR4][R8.64+0xc] ;  /* 0x00000c0408118981 */ /* 0x000f28000c2e1900 */
[----:B------:R-:W4:Y:S01]  /*03c0*/  @!P0 LDG.E.EL.U8 R3, desc[UR4][R4.64+0x2] ;  /* 0x0000020404038981 */ /* 0x000f22000c2e1100 */
[----:B------:R-:W-:-:S06]  /*03d0*/  PRMT R6, RZ, 0x7610, R6 ;  /* 0x00007610ff067816 */ /* 0x000fcc0000000006 */
[----:B------:R1:W4:Y:S01]  /*03e0*/  @!P0 LDG.E.EL.U8 R6, desc[UR4][R4.64+0x3] ;  /* 0x0000030404068981 */ /* 0x000322000c2e1100 */
[C---:B-----5:R-:W-:Y:S02]  /*03f0*/  FSETP.GT.AND P1, PT, |R12|.reuse, 8.50705917302346158658e+37, PT ;  /* 0x7e8000000c00780b */ /* 0x060fe40003f24200 */
[----:B------:R-:W-:-:S11]  /*0400*/  FSETP.GEU.AND P2, PT, |R12|, 1.175494350822287508e-38, PT ;  /* 0x008000000c00780b */ /* 0x000fd60003f4e200 */
[----:B------:R-:W-:-:S04]  /*0410*/  @P1 FMUL R12, R12, 0.25 ;  /* 0x3e8000000c0c1820 */ /* 0x000fc80000400000 */
[----:B------:R-:W-:-:S06]  /*0420*/  @!P2 FMUL R12, R12, 16777216 ;  /* 0x4b8000000c0ca820 */ /* 0x000fcc0000400000 */
[----:B------:R-:W5:Y:S01]  /*0430*/  MUFU.RCP R12, R12 ;  /* 0x0000000c000c7308 */ /* 0x000f620000001000 */
[----:B--2---:R-:W-:Y:S01]  /*0440*/  @P1 FMUL R31, R31, 0.25 ;  /* 0x3e8000001f1f1820 */ /* 0x004fe20000400000 */
[----:B---3--:R-:W-:-:S03]  /*0450*/  @P1 FMUL R27, R27, 0.25 ;  /* 0x3e8000001b1b1820 */ /* 0x008fc60000400000 */
[----:B------:R-:W-:Y:S01]  /*0460*/  @!P2 FMUL R31, R31, 16777216 ;  /* 0x4b8000001f1fa820 */ /* 0x000fe20000400000 */
[----:B------:R-:W-:-:S03]  /*0470*/  @!P2 FMUL R27, R27, 16777216 ;  /* 0x4b8000001b1ba820 */ /* 0x000fc60000400000 */
[C---:B-----5:R-:W-:Y:S01]  /*0480*/  FMUL R2, R12.reuse, R31 ;  /* 0x0000001f0c027220 */ /* 0x060fe20000400000 */
[----:B01----:R-:W-:Y:S01]  /*0490*/  FMUL R4, R12, R27 ;  /* 0x0000001b0c047220 */ /* 0x003fe20000400000 */
[----:B----4-:R-:W-:Y:S02]  /*04a0*/  LOP3.LUT P3, RZ, R10, 0xff, RZ, 0xc0, !PT ;  /* 0x000000ff0aff7812 */ /* 0x010fe4000786c0ff */
[----:B------:R-:W-:Y:S02]  /*04b0*/  LOP3.LUT P4, RZ, R13, 0xff, RZ, 0xc0, !PT ;  /* 0x000000ff0dff7812 */ /* 0x000fe4000788c0ff */
[----:B------:R-:W-:Y:S01]  /*04c0*/  FSEL R5, R2, -1.00000000000000000000e+10, !P3 ;  /* 0xd01502f902057808 */ /* 0x000fe20005800000 */
[----:B------:R-:W-:Y:S01]  /*04d0*/  @P1 FMUL R23, R23, 0.25 ;  /* 0x3e80000017171820 */ /* 0x000fe20000400000 */
[----:B------:R-:W-:-:S03]  /*04e0*/  FSEL R8, R4, -1.00000000000000000000e+10, !P4 ;  /* 0xd01502f904087808 */ /* 0x000fc60006000000 */
[----:B------:R-:W-:Y:S01]  /*04f0*/  @!P2 FMUL R23, R23, 16777216 ;  /* 0x4b8000001717a820 */ /* 0x000fe20000400000 */
[CC--:B------:R-:W-:Y:S02]  /*0500*/  FSETP.GT.AND P3, PT, R5.reuse, R8.reuse, PT ;  /* 0x000000080500720b */ /* 0x0c0fe40003f64000 */
[----:B------:R-:W-:Y:S01]  /*0510*/  FSETP.NAN.AND P4, PT, R5, R5, PT ;  /* 0x000000050500720b */ /* 0x000fe20003f88000 */
[----:B------:R-:W-:Y:S01]  /*0520*/  FMUL R4, R12, R23 ;  /* 0x000000170c047220 */ /* 0x000fe20000400000 */
[----:B------:R-:W-:Y:S02]  /*0530*/  LOP3.LUT P5, RZ, R15, 0xff, RZ, 0xc0, !PT ;  /* 0x000000ff0fff7812 */ /* 0x000fe400078ac0ff */
[----:B------:R-:W-:Y:S01]  /*0540*/  FSEL R2, R5, R8, P3 ;  /* 0x0000000805027208 */ /* 0x000fe20001800000 */
[----:B------:R-:W-:Y:S01]  /*0550*/  @P1 FMUL R29, R29, 0.25 ;  /* 0x3e8000001d1d1820 */ /* 0x000fe20000400000 */
[----:B------:R-:W-:Y:S02]  /*0560*/  FSEL R13, R4, -1.00000000000000000000e+10, !P5 ;  /* 0xd01502f9040d7808 */ /* 0x000fe40006800000 */
[----:B------:R-:W-:Y:S01]  /*0570*/  FSEL R2, R5, R2, P4 ;  /* 0x0000000205027208 */ /* 0x000fe20002000000 */
[----:B------:R-:W-:Y:S01]  /*0580*/  @P1 FMUL R25, R25, 0.25 ;  /* 0x3e80000019191820 */ /* 0x000fe20000400000 */
[----:B------:R-:W-:-:S02]  /*0590*/  @!P2 FMUL R29, R29, 16777216 ;  /* 0x4b8000001d1da820 */ /* 0x000fc40000400000 */
[----:B------:R-:W-:Y:S01]  /*05a0*/  FSETP.GT.AND P4, PT, R2, R13, PT ;  /* 0x0000000d0200720b */ /* 0x000fe20003f84000 */
[----:B------:R-:W-:Y:S01]  /*05b0*/  @P1 FMUL R19, R19, 0.25 ;  /* 0x3e80000013131820 */ /* 0x000fe20000400000 */
[----:B------:R-:W-:Y:S01]  /*05c0*/  @!P2 FMUL R25, R25, 16777216 ;  /* 0x4b8000001919a820 */ /* 0x000fe20000400000 */
[C---:B------:R-:W-:Y:S02]  /*05d0*/  FMUL R4, R12.reuse, R29 ;  /* 0x0000001d0c047220 */ /* 0x040fe40000400000 */
[----:B------:R-:W-:Y:S01]  /*05e0*/  @!P2 FMUL R19, R19, 16777216 ;  /* 0x4b8000001313a820 */ /* 0x000fe20000400000 */
[----:B------:R-:W-:Y:S01]  /*05f0*/  LOP3.LUT P6, RZ, R11, 0xff, RZ, 0xc0, !PT ;  /* 0x000000ff0bff7812 */ /* 0x000fe200078cc0ff */
[----:B------:R-:W-:Y:S01]  /*0600*/  FMUL R7, R12, R25 ;  /* 0x000000190c077220 */ /* 0x000fe20000400000 */
[----:B------:R-:W-:Y:S01]  /*0610*/  LOP3.LUT P5, RZ, R14, 0xff, RZ, 0xc0, !PT ;  /* 0x000000ff0eff7812 */ /* 0x000fe200078ac0ff */
[----:B------:R-:W-:Y:S01]  /*0620*/  FMUL R9, R12, R19 ;  /* 0x000000130c097220 */ /* 0x000fe20000400000 */
[----:B------:R-:W-:-:S02]  /*0630*/  FSEL R4, R4, -1.00000000000000000000e+10, !P6 ;  /* 0xd01502f904047808 */ /* 0x000fc40007000000 */
[----:B------:R-:W-:Y:S02]  /*0640*/  LOP3.LUT P3, RZ, R16, 0xff, RZ, 0xc0, !PT ;  /* 0x000000ff10ff7812 */ /* 0x000fe4000786c0ff */
[C---:B------:R-:W-:Y:S01]  /*0650*/  FSETP.NAN.AND P6, PT, R2.reuse, R2, PT ;  /* 0x000000020200720b */ /* 0x040fe20003fc8000 */
[----:B------:R-:W-:Y:S01]  /*0660*/  @P1 FMUL R21, R21, 0.25 ;  /* 0x3e80000015151820 */ /* 0x000fe20000400000 */
[----:B------:R-:W-:Y:S02]  /*0670*/  FSEL R7, R7, -1.00000000000000000000e+10, !P5 ;  /* 0xd01502f907077808 */ /* 0x000fe40006800000 */
[----:B------:R-:W-:Y:S01]  /*0680*/  FSEL R11, R9, -1.00000000000000000000e+10, !P3 ;  /* 0xd01502f9090b7808 */ /* 0x000fe20005800000 */
[----:B------:R-:W-:Y:S01]  /*0690*/  @!P2 FMUL R21, R21, 16777216 ;  /* 0x4b8000001515a820 */ /* 0x000fe20000400000 */
[----:B------:R-:W-:Y:S02]  /*06a0*/  @!P4 FSEL R2, R2, R13, P6 ;  /* 0x0000000d0202c208 */ /* 0x000fe40003000000 */
[----:B------:R-:W-:Y:S01]  /*06b0*/  FSETP.GT.AND P4, PT, R4, R7, PT ;  /* 0x000000070400720b */ /* 0x000fe20003f84000 */
[----:B------:R-:W-:Y:S01]  /*06c0*/  FMUL R9, R12, R21 ;  /* 0x000000150c097220 */ /* 0x000fe20000400000 */
[----:B------:R-:W-:-:S02]  /*06d0*/  FSETP.GT.AND P3, PT, R2, R11, PT ;  /* 0x0000000b0200720b */ /* 0x000fc40003f64000 */
[C---:B------:R-:W-:Y:S02]  /*06e0*/  FSETP.NAN.AND P5, PT, R4.reuse, R4, PT ;  /* 0x000000040400720b */ /* 0x040fe40003fa8000 */
[----:B------:R-:W-:Y:S02]  /*06f0*/  LOP3.LUT P6, RZ, R3, 0xff, RZ, 0xc0, !PT ;  /* 0x000000ff03ff7812 */ /* 0x000fe400078cc0ff */
[C---:B------:R-:W-:Y:S02]  /*0700*/  FSEL R3, R4.reuse, R7, P4 ;  /* 0x0000000704037208 */ /* 0x040fe40002000000 */
[----:B------:R-:W-:Y:S02]  /*0710*/  FSEL R10, R9, -1.00000000000000000000e+10, !P6 ;  /* 0xd01502f9090a7808 */ /* 0x000fe40007000000 */
[----:B------:R-:W-:Y:S01]  /*0720*/  FSEL R3, R4, R3, P5 ;  /* 0x0000000304037208 */ /* 0x000fe20002800000 */
[----:B------:R-:W-:Y:S01]  /*0730*/  @P1 FMUL R17, R17, 0.25 ;  /* 0x3e80000011111820 */ /* 0x000fe20000400000 */
[----:B------:R-:W-:-:S02]  /*0740*/  FSETP.NAN.AND P4, PT, R2, R2, PT ;  /* 0x000000020200720b */ /* 0x000fc40003f88000 */
[-C--:B------:R-:W-:Y:S01]  /*0750*/  FSETP.GT.AND P1, PT, R3, R10.reuse, PT ;  /* 0x0000000a0300720b */ /* 0x080fe20003f24000 */
[----:B------:R-:W-:Y:S01]  /*0760*/  @!P2 FMUL R17, R17, 16777216 ;  /* 0x4b8000001111a820 */ /* 0x000fe20000400000 */
[----:B------:R-:W-:Y:S02]  /*0770*/  @!P3 FSEL R2, R2, R11, P4 ;  /* 0x0000000b0202b208 */ /* 0x000fe40002000000 */
[----:B------:R-:W-:Y:S01]  /*0780*/  LOP3.LUT P3, RZ, R6, 0xff, RZ, 0xc0, !PT ;  /* 0x000000ff06ff7812 */ /* 0x000fe2000786c0ff */
[----:B------:R-:W-:Y:S01]  /*0790*/  FMUL R12, R12, R17 ;  /* 0x000000110c0c7220 */ /* 0x000fe20000400000 */
[----:B------:R-:W-:Y:S01]  /*07a0*/  FSETP.NAN.AND P2, PT, R3, R3, PT ;  /* 0x000000030300720b */ /* 0x000fe20003f48000 */
[--C-:B------:R-:W-:Y:S01]  /*07b0*/  FADD R5, R5, -R2.reuse ;  /* 0x8000000205057221 */ /* 0x100fe20000000000 */
[----:B------:R-:W-:Y:S02]  /*07c0*/  FADD R8, R8, -R2 ;  /* 0x8000000208087221 */ /* 0x000fe40000000000 */
[----:B------:R-:W-:Y:S01]  /*07d0*/  FSEL R12, R12, -1.00000000000000000000e+10, !P3 ;  /* 0xd01502f90c0c7808 */ /* 0x000fe20005800000 */
[----:B------:R-:W-:Y:S01]  /*07e0*/  FMUL R5, R5, 1.4426950216293334961 ;  /* 0x3fb8aa3b05057820 */ /* 0x000fe20000400000 */
[----:B------:R-:W-:Y:S01]  /*07f0*/  FMUL R6, R8, 1.4426950216293334961 ;  /* 0x3fb8aa3b08067820 */ /* 0x000fe20000400000 */
[----:B------:R-:W-:-:S03]  /*0800*/  @!P1 FSEL R3, R3, R10, P2 ;  /* 0x0000000a03039208 */ /* 0x000fc60001000000 */
[----:B------:R-:W-:Y:S02]  /*0810*/  FSETP.GEU.AND P6, PT, R5, -126, PT ;  /* 0xc2fc00000500780b */ /* 0x000fe40003fce000 */
[C---:B------:R-:W-:Y:S02]  /*0820*/  FSETP.GT.AND P1, PT, R3.reuse, R12, PT ;  /* 0x0000000c0300720b */ /* 0x040fe40003f24000 */
[----:B------:R-:W-:Y:S02]  /*0830*/  FSETP.GEU.AND P5, PT, R6, -126, PT ;  /* 0xc2fc00000600780b */ /* 0x000fe40003fae000 */
[----:B------:R-:W-:Y:S01]  /*0840*/  FSETP.NAN.AND P2, PT, R3, R3, PT ;  /* 0x000000030300720b */ /* 0x000fe20003f48000 */
[----:B------:R-:W-:-:S06]  /*0850*/  FADD R11, R11, -R2 ;  /* 0x800000020b0b7221 */ /* 0x000fcc0000000000 */
[----:B------:R-:W-:Y:S02]  /*0860*/  @!P6 FMUL R5, R5, 0.5 ;  /* 0x3f0000000505e820 */ /* 0x000fe40000400000 */
[----:B------:R-:W-:Y:S02]  /*0870*/  @!P1 FSEL R3, R3, R12, P2 ;  /* 0x0000000c03039208 */ /* 0x000fe40001000000 */
[----:B------:R-:W-:Y:S01]  /*0880*/  @!P5 FMUL R6, R6, 0.5 ;  /* 0x3f0000000606d820 */ /* 0x000fe20000400000 */
[----:B------:R-:W0:Y:S01]  /*0890*/  MUFU.EX2 R8, R5 ;  /* 0x0000000500087308 */ /* 0x000e220000000800 */
[----:B------:R-:W-:Y:S01]  /*08a0*/  FMUL R17, R11, 1.4426950216293334961 ;  /* 0x3fb8aa3b0b117820 */ /* 0x000fe20000400000 */
[--C-:B------:R-:W-:Y:S01]  /*08b0*/  FADD R4, R4, -R3.reuse ;  /* 0x8000000304047221 */ /* 0x100fe20000000000 */
[----:B------:R-:W-:Y:S01]  /*08c0*/  FADD R13, R13, -R2 ;  /* 0x800000020d0d7221 */ /* 0x000fe20000000000 */
[----:B------:R-:W-:-:S04]  /*08d0*/  FADD R7, R7, -R3 ;  /* 0x8000000307077221 */ /* 0x000fc80000000000 */
[----:B------:R-:W1:Y:S01]  /*08e0*/  MUFU.EX2 R11, R6 ;  /* 0x00000006000b7308 */ /* 0x000e620000000800 */
[----:B------:R-:W-:Y:S01]  /*08f0*/  FMUL R9, R4, 1.4426950216293334961 ;  /* 0x3fb8aa3b04097820 */ /* 0x000fe20000400000 */
[----:B------:R-:W-:Y:S01]  /*0900*/  FMUL R14, R13, 1.4426950216293334961 ;  /* 0x3fb8aa3b0d0e7820 */ /* 0x000fe20000400000 */
[----:B------:R-:W-:Y:S01]  /*0910*/  FMUL R13, R7, 1.4426950216293334961 ;  /* 0x3fb8aa3b070d7820 */ /* 0x000fe20000400000 */
[--C-:B------:R-:W-:Y:S01]  /*0920*/  FADD R10, R10, -R3.reuse ;  /* 0x800000030a0a7221 */ /* 0x100fe20000000000 */
[----:B------:R-:W-:Y:S01]  /*0930*/  FADD R12, R12, -R3 ;  /* 0x800000030c0c7221 */ /* 0x000fe20000000000 */
[----:B------:R-:W-:Y:S01]  /*0940*/  FSETP.GEU.AND P1, PT, R9, -126, PT ;  /* 0xc2fc00000900780b */ /* 0x000fe20003f2e000 */
[----:B0-----:R-:W-:Y:S01]  /*0950*/  @!P6 FMUL R8, R8, R8 ;  /* 0x000000080808e220 */ /* 0x001fe20000400000 */
[----:B------:R-:W-:Y:S01]  /*0960*/  FMUL R16, R10, 1.4426950216293334961 ;  /* 0x3fb8aa3b0a107820 */ /* 0x000fe20000400000 */
[----:B------:R-:W-:Y:S01]  /*0970*/  FSETP.GEU.AND P4, PT, R13, -126, PT ;  /* 0xc2fc00000d00780b */ /* 0x000fe20003f8e000 */
[----:B------:R-:W-:Y:S01]  /*0980*/  FMUL R18, R12, 1.4426950216293334961 ;  /* 0x3fb8aa3b0c127820 */ /* 0x000fe20000400000 */
[----:B------:R-:W-:Y:S01]  /*0990*/  FSETP.GEU.AND P3, PT, R14, -126, PT ;  /* 0xc2fc00000e00780b */ /* 0x000fe20003f6e000 */
[----:B------:R-:W0:Y:S01]  /*09a0*/  LDC.64 R4, c[0x0][0x228] ;  /* 0x00008a00ff047b82 */ /* 0x000e220000000a00 */
[----:B------:R-:W-:Y:S01]  /*09b0*/  FSETP.GEU.AND P6, PT, R16, -126, PT ;  /* 0xc2fc00001000780b */ /* 0x000fe20003fce000 */
[----:B-1----:R-:W-:Y:S01]  /*09c0*/  @!P5 FMUL R11, R11, R11 ;  /* 0x0000000b0b0bd220 */ /* 0x002fe20000400000 */
[----:B------:R-:W-:-:S02]  /*09d0*/  FSETP.GEU.AND P2, PT, R17, -126, PT ;  /* 0xc2fc00001100780b */ /* 0x000fc40003f4e000 */
[----:B------:R-:W-:Y:S02]  /*09e0*/  FSETP.GEU.AND P5, PT, R18, -126, PT ;  /* 0xc2fc00001200780b */ /* 0x000fe40003fae000 */
[----:B------:R-:W-:Y:S01]  /*09f0*/  @!P1 FMUL R9, R9, 0.5 ;  /* 0x3f00000009099820 */ /* 0x000fe20000400000 */
[----:B------:R-:W1:Y:S02]  /*0a00*/  LDC.64 R6, c[0x0][0x230] ;  /* 0x00008c00ff067b82 */ /* 0x000e640000000a00 */
[----:B------:R-:W-:Y:S02]  /*0a10*/  @!P4 FMUL R13, R13, 0.5 ;  /* 0x3f0000000d0dc820 */ /* 0x000fe40000400000 */
[----:B------:R-:W-:Y:S01]  /*0a20*/  @!P3 FMUL R14, R14, 0.5 ;  /* 0x3f0000000e0eb820 */ /* 0x000fe20000400000 */
[----:B------:R-:W2:Y:S01]  /*0a30*/  MUFU.EX2 R9, R9 ;  /* 0x0000000900097308 */ /* 0x000ea20000000800 */
[----:B------:R-:W-:Y:S02]  /*0a40*/  @!P6 FMUL R16, R16, 0.5 ;  /* 0x3f0000001010e820 */ /* 0x000fe40000400000 */
[----:B------:R-:W-:-:S02]  /*0a50*/  @!P2 FMUL R17, R17, 0.5 ;  /* 0x3f0000001111a820 */ /* 0x000fc40000400000 */
[----:B------:R-:W-:-:S03]  /*0a60*/  @!P5 FMUL R18, R18, 0.5 ;  /* 0x3f0000001212d820 */ /* 0x000fc60000400000 */
[----:B------:R-:W3:Y:S08]  /*0a70*/  MUFU.EX2 R10, R13 ;  /* 0x0000000d000a7308 */ /* 0x000ef00000000800 */
[----:B------:R-:W4:Y:S08]  /*0a80*/  MUFU.EX2 R15, R14 ;  /* 0x0000000e000f7308 */ /* 0x000f300000000800 */
[----:B------:R-:W5:Y:S01]  /*0a90*/  MUFU.EX2 R12, R16 ;  /* 0x00000010000c7308 */ /* 0x000f620000000800 */
[----:B--2---:R-:W-:-:S07]  /*0aa0*/  @!P1 FMUL R9, R9, R9 ;  /* 0x0000000909099220 */ /* 0x004fce0000400000 */
[----:B------:R-:W2:Y:S01]  /*0ab0*/  MUFU.EX2 R17, R17 ;  /* 0x0000001100117308 */ /* 0x000ea20000000800 */
[----:B---3--:R-:W-:-:S07]  /*0ac0*/  @!P4 FMUL R10, R10, R10 ;  /* 0x0000000a0a0ac220 */ /* 0x008fce0000400000 */
[----:B------:R-:W3:Y:S01]  /*0ad0*/  MUFU.EX2 R18, R18 ;  /* 0x0000001200127308 */ /* 0x000ee20000000800 */
[----:B------:R-:W-:Y:S01]  /*0ae0*/  FADD R8, R8, R11 ;  /* 0x0000000b08087221 */ /* 0x000fe20000000000 */
[----:B------:R-:W-:Y:S01]  /*0af0*/  FADD R9, R9, R10 ;  /* 0x0000000a09097221 */ /* 0x000fe20000000000 */
[----:B----4-:R-:W-:Y:S01]  /*0b00*/  @!P3 FMUL R15, R15, R15 ;  /* 0x0000000f0f0fb220 */ /* 0x010fe20000400000 */
[----:B-----5:R-:W-:Y:S01]  /*0b10*/  @!P6 FMUL R12, R12, R12 ;  /* 0x0000000c0c0ce220 */ /* 0x020fe20000400000 */
[----:B0-----:R-:W-:-:S04]  /*0b20*/  IMAD.WIDE R4, R0, 0x4, R4 ;  /* 0x0000000400047825 */ /* 0x001fc800078e0204 */
[----:B------:R-:W-:Y:S01]  /*0b30*/  FADD R8, R8, R15 ;  /* 0x0000000f08087221 */ /* 0x000fe20000000000 */
[----:B------:R-:W-:Y:S01]  /*0b40*/  FADD R9, R9, R12 ;  /* 0x0000000c09097221 */ /* 0x000fe20000000000 */
[----:B--2---:R-:W-:Y:S01]  /*0b50*/  @!P2 FMUL R17, R17, R17 ;  /* 0x000000111111a220 */ /* 0x004fe20000400000 */
[----:B------:R0:W-:Y:S01]  /*0b60*/  @!P0 STG.E.64 desc[UR4][R4.64], R2 ;  /* 0x0000000204008986 */ /* 0x0001e2000c101b04 */
[----:B-1----:R-:W-:-:S04]  /*0b70*/  IMAD.WIDE R6, R0, 0x4, R6 ;  /* 0x0000000400067825 */ /* 0x002fc800078e0206 */
[----:B---3--:R-:W-:Y:S01]  /*0b80*/  @!P5 FMUL R18, R18, R18 ;  /* 0x000000121212d220 */ /* 0x008fe20000400000 */
[----:B------:R-:W-:-:S03]  /*0b90*/  FADD R8, R8, R17 ;  /* 0x0000001108087221 */ /* 0x000fc60000000000 */
[----:B------:R-:W-:Y:S01]  /*0ba0*/  FADD R9, R9, R18 ;  /* 0x0000001209097221 */ /* 0x000fe20000000000 */
[----:B0-----:R-:W-:Y:S06]  /*0bb0*/  @P0 EXIT ;  /* 0x000000000000094d */ /* 0x001fec0003800000 */
[----:B------:R-:W-:Y:S01]  /*0bc0*/  STG.E.64 desc[UR4][R6.64], R8 ;  /* 0x0000000806007986 */ /* 0x000fe2000c101b04 */
[----:B------:R-:W-:Y:S05]  /*0bd0*/  EXIT ;  /* 0x000000000000794d */ /* 0x000fea0003800000 */
.L_x_0:
[----:B------:R-:W-:-:S00]  /*0be0*/  BRA `(.L_x_0) ;  /* 0xfffffffc00fc7947 */ /* 0x000fc0000383ffff */
[----:B------:R-:W-:-:S00]  /*0bf0*/  NOP ;  /* 0x0000000000007918 */ /* 0x000fc00000000000 */
        /* <DEDUP_REMOVED lines=8> */
.L_x_1:


//--------------------- .nv.constant0.triton_poi_fused__softmax_div_masked_fill_2 --------------------------
	.section	.nv.constant0.triton_poi_fused__softmax_div_masked_fill_2,"a",@progbits
	.sectionflags	@""
	.align	4
.nv.constant0.triton_poi_fused__softmax_div_masked_fill_2:
	.zero		572
